//
// Generated by NVIDIA NVVM Compiler
//
// Compiler Build ID: CL-36424714
// Cuda compilation tools, release 13.0, V13.0.88
// Based on NVVM 20.0.0
//

.version 9.0
.target sm_100
.address_size 64

	// .globl	_Z8multiplyPi

.visible .entry _Z8multiplyPi(
	.param .u64 .ptr .align 1 _Z8multiplyPi_param_0
)
{
	.reg .b32 	%r<4>;
	.reg .b64 	%rd<5>;

	ld.param.u64 	%rd1, [_Z8multiplyPi_param_0];
	cvta.to.global.u64 	%rd2, %rd1;
	mov.u32 	%r1, %tid.x;
	mul.wide.u32 	%rd3, %r1, 4;
	add.s64 	%rd4, %rd2, %rd3;
	ld.global.u32 	%r2, [%rd4];
	mul.lo.s32 	%r3, %r2, %r1;
	st.global.u32 	[%rd4], %r3;
	ret;

}


// ===== COMPILED SASS (sm_100) =====

	.target	sm_100

	.elftype	@"ET_EXEC"


//--------------------- .note.nv.tkinfo           --------------------------
	.section	.note.nv.tkinfo,"",@"SHT_NOTE"
	.sectionflags	@"SHF_NOTE_NV_TKINFO"
	.tkinfo
        /*0018*/ 	.word	0x00000002
        /*0030*/ 	.string	""
        /*0030*/ 	.string	"ptxas"
        /*0030*/ 	.string	"Cuda compilation tools, release 13.0, V13.0.88"
        /*0030*/ 	.string	"Build cuda_13.0.r13.0/compiler.36424714_0"
        /*0030*/ 	.string	"-arch sm_100 -m 64 "



//--------------------- .note.nv.cuinfo           --------------------------
	.section	.note.nv.cuinfo,"",@"SHT_NOTE"
	.sectionflags	@"SHF_NOTE_NV_CUINFO"
        /*0018*/ 	.short	0x0002
        /*001a*/ 	.short	0x0064
        /*001c*/ 	.short	0x0082
	.zero		2


//--------------------- .nv.info                  --------------------------
	.section	.nv.info,"",@"SHT_CUDA_INFO"
	.align	4


	//----- nvinfo : EIATTR_REGCOUNT
	.align		4
        /*0000*/ 	.byte	0x04, 0x2f
        /*0002*/ 	.short	(.L_1 - .L_0)
	.align		4
.L_0:
        /*0004*/ 	.word	index@(_Z8multiplyPi)
        /*0008*/ 	.word	0x00000008


	//----- nvinfo : EIATTR_FRAME_SIZE
	.align		4
.L_1:
        /*000c*/ 	.byte	0x04, 0x11
        /*000e*/ 	.short	(.L_3 - .L_2)
	.align		4
.L_2:
        /*0010*/ 	.word	index@(_Z8multiplyPi)
        /*0014*/ 	.word	0x00000000


	//----- nvinfo : EIATTR_MIN_STACK_SIZE
	.align		4
.L_3:
        /*0018*/ 	.byte	0x04, 0x12
        /*001a*/ 	.short	(.L_5 - .L_4)
	.align		4
.L_4:
        /*001c*/ 	.word	index@(_Z8multiplyPi)
        /*0020*/ 	.word	0x00000000
.L_5:


//--------------------- .nv.compat                --------------------------
	.section	.nv.compat,"",@"SHT_CUDA_COMPAT_INFO"
	.align	4
        /*0000*/ 	.byte	0x02, 0x09, 0x00, 0x00, 0x02, 0x02, 0x01, 0x00, 0x02, 0x05, 0x05, 0x00, 0x03, 0x07, 0x01, 0x01
        /*0010*/ 	.byte	0x02, 0x03, 0x00, 0x00, 0x02, 0x06, 0x01, 0x00, 0x04, 0x0b, 0x08, 0x00, 0x09, 0x00, 0x00, 0x00
        /*0020*/ 	.byte	0x00, 0x00, 0x00, 0x00


//--------------------- .nv.info._Z8multiplyPi    --------------------------
	.section	.nv.info._Z8multiplyPi,"",@"SHT_CUDA_INFO"
	.sectionflags	@""
	.align	4


	//----- nvinfo : EIATTR_CUDA_API_VERSION
	.align		4
        /*0000*/ 	.byte	0x04, 0x37
        /*0002*/ 	.short	(.L_7 - .L_6)
.L_6:
        /*0004*/ 	.word	0x00000082


	//----- nvinfo : EIATTR_KPARAM_INFO
	.align		4
.L_7:
        /*0008*/ 	.byte	0x04, 0x17
        /*000a*/ 	.short	(.L_9 - .L_8)
.L_8:
        /*000c*/ 	.word	0x00000000
        /*0010*/ 	.short	0x0000
        /*0012*/ 	.short	0x0000
        /*0014*/ 	.byte	0x00, 0xf5, 0x21, 0x00


	//----- nvinfo : EIATTR_SPARSE_MMA_MASK
	.align		4
.L_9:
        /*0018*/ 	.byte	0x03, 0x50
        /*001a*/ 	.short	0x0000


	//----- nvinfo : EIATTR_MAXREG_COUNT
	.align		4
        /*001c*/ 	.byte	0x03, 0x1b
        /*001e*/ 	.short	0x00ff


	//----- nvinfo : EIATTR_MERCURY_ISA_VERSION
	.align		4
        /*0020*/ 	.byte	0x03, 0x5f
        /*0022*/ 	.short	0x0101


	//----- nvinfo : EIATTR_VRC_CTA_INIT_COUNT
	.align		4
        /*0024*/ 	.byte	0x02, 0x4a
	.zero		1
	.zero		1


	//----- nvinfo : EIATTR_EXIT_INSTR_OFFSETS
	.align		4
        /*0028*/ 	.byte	0x04, 0x1c
        /*002a*/ 	.short	(.L_11 - .L_10)


	//   ....[0]....
.L_10:
        /*002c*/ 	.word	0x00000080


	//----- nvinfo : EIATTR_CBANK_PARAM_SIZE
	.align		4
.L_11:
        /*0030*/ 	.byte	0x03, 0x19
        /*0032*/ 	.short	0x0008


	//----- nvinfo : EIATTR_PARAM_CBANK
	.align		4
        /*0034*/ 	.byte	0x04, 0x0a
        /*0036*/ 	.short	(.L_13 - .L_12)
	.align		4
.L_12:
        /*0038*/ 	.word	index@(.nv.constant0._Z8multiplyPi)
        /*003c*/ 	.short	0x0380
        /*003e*/ 	.short	0x0008


	//----- nvinfo : EIATTR_SW_WAR
	.align		4
.L_13:
        /*0040*/ 	.byte	0x04, 0x36
        /*0042*/ 	.short	(.L_15 - .L_14)
.L_14:
        /*0044*/ 	.word	0x00000008
.L_15:


//--------------------- .nv.callgraph             --------------------------
	.section	.nv.callgraph,"",@"SHT_CUDA_CALLGRAPH"
	.align	4
	.sectionentsize	8
	.align		4
        /*0000*/ 	.word	0x00000000
	.align		4
        /*0004*/ 	.word	0xffffffff
	.align		4
        /*0008*/ 	.word	0x00000000
	.align		4
        /*000c*/ 	.word	0xfffffffe
	.align		4
        /*0010*/ 	.word	0x00000000
	.align		4
        /*0014*/ 	.word	0xfffffffd
	.align		4
        /*0018*/ 	.word	0x00000000
	.align		4
        /*001c*/ 	.word	0xfffffffc


//--------------------- .text._Z8multiplyPi       --------------------------
	.section	.text._Z8multiplyPi,"ax",@progbits
	.align	128
        .global         _Z8multiplyPi
        .type           _Z8multiplyPi,@function
        .size           _Z8multiplyPi,(.L_x_1 - _Z8multiplyPi)
        .other          _Z8multiplyPi,@"STO_CUDA_ENTRY STV_DEFAULT"
_Z8multiplyPi:
.text._Z8multiplyPi:
[----:B------:R-:W-:Y:S01]  /*0000*/  LDC R1, c[0x0][0x37c] ;  /* 0x0000df00ff017b82 */ /* 0x000fe20000000800 */
[----:B------:R-:W0:Y:S07]  /*0010*/  S2R R5, SR_TID.X ;  /* 0x0000000000057919 */ /* 0x000e2e0000002100 */
[----:B------:R-:W0:Y:S01]  /*0020*/  LDC.64 R2, c[0x0][0x380] ;  /* 0x0000e000ff027b82 */ /* 0x000e220000000a00 */
[----:B------:R-:W1:Y:S01]  /*0030*/  LDCU.64 UR4, c[0x0][0x358] ;  /* 0x00006b00ff0477ac */ /* 0x000e620008000a00 */
[----:B0-----:R-:W-:-:S05]  /*0040*/  IMAD.WIDE.U32 R2, R5, 0x4, R2 ;  /* 0x0000000405027825 */ /* 0x001fca00078e0002 */
[----:B-1----:R-:W2:Y:S02]  /*0050*/  LDG.E R0, desc[UR4][R2.64] ;  /* 0x0000000402007981 */ /* 0x002ea4000c1e1900 */
[----:B--2---:R-:W-:-:S05]  /*0060*/  IMAD R5, R0, R5, RZ ;  /* 0x0000000500057224 */ /* 0x004fca00078e02ff */
[----:B------:R-:W-:Y:S01]  /*0070*/  STG.E desc[UR4][R2.64], R5 ;  /* 0x0000000502007986 */ /* 0x000fe2000c101904 */
[----:B------:R-:W-:Y:S05]  /*0080*/  EXIT ;  /* 0x000000000000794d */ /* 0x000fea0003800000 */
.L_x_0:
[----:B------:R-:W-:-:S00]  /*0090*/  BRA `(.L_x_0) ;  /* 0xfffffffc00fc7947 */ /* 0x000fc0000383ffff */
[----:B------:R-:W-:-:S00]  /*00a0*/  NOP ;  /* 0x0000000000007918 */ /* 0x000fc00000000000 */
        /* <DEDUP_REMOVED lines=13> */
.L_x_1:


//--------------------- .nv.shared.reserved.0     --------------------------
	.section	.nv.shared.reserved.0,"aw",@nobits
	.weak		__nv_reservedSMEM_offset_0_alias
	.size		__nv_reservedSMEM_offset_0_alias, 0, 64
	.other		__nv_reservedSMEM_offset_0_alias,@"STO_CUDA_RESERVED_SHARED STV_DEFAULT"
__nv_reservedSMEM_offset_0_alias:
	.zero		0
	.zero		64


//--------------------- .nv.constant0._Z8multiplyPi --------------------------
	.section	.nv.constant0._Z8multiplyPi,"a",@progbits
	.sectionflags	@""
	.align	4
.nv.constant0._Z8multiplyPi:
	.zero		904


//--------------------- SYMBOLS --------------------------

	.type		.nv.reservedSmem.offset0,@object
	.size		.nv.reservedSmem.offset0,0x4
